//
// Generated by NVIDIA NVVM Compiler
//
// Compiler Build ID: CL-36424714
// Cuda compilation tools, release 13.0, V13.0.88
// Based on NVVM 20.0.0
//

.version 9.0
.target sm_100
.address_size 64

	// .globl	_Z8sumArrayPhPi

.visible .entry _Z8sumArrayPhPi(
	.param .u64 .ptr .align 1 _Z8sumArrayPhPi_param_0,
	.param .u64 .ptr .align 1 _Z8sumArrayPhPi_param_1
)
{
	.reg .pred 	%p<8>;
	.reg .b32 	%r<21>;
	.reg .b64 	%rd<7>;

	ld.param.u64 	%rd1, [_Z8sumArrayPhPi_param_0];
	ld.param.u64 	%rd2, [_Z8sumArrayPhPi_param_1];
	mov.u32 	%r1, %tid.x;
	mov.u32 	%r7, %ctaid.x;
	mov.u32 	%r8, %ntid.x;
	mad.lo.s32 	%r2, %r7, %r8, %r1;
	setp.gt.s32 	%p1, %r2, 64;
	mov.b32 	%r20, 0;
	@%p1 bra 	$L__BB0_2;
	cvta.to.global.u64 	%rd3, %rd1;
	cvt.s64.s32 	%rd4, %r2;
	add.s64 	%rd5, %rd3, %rd4;
	ld.global.u8 	%r20, [%rd5];
$L__BB0_2:
	shfl.sync.down.b32	%r9|%p2, %r20, 16, 31, -1;
	add.s32 	%r10, %r9, %r20;
	shfl.sync.down.b32	%r11|%p3, %r10, 8, 31, -1;
	add.s32 	%r12, %r11, %r10;
	shfl.sync.down.b32	%r13|%p4, %r12, 4, 31, -1;
	add.s32 	%r14, %r13, %r12;
	shfl.sync.down.b32	%r15|%p5, %r14, 2, 31, -1;
	add.s32 	%r16, %r15, %r14;
	shfl.sync.down.b32	%r17|%p6, %r16, 1, 31, -1;
	add.s32 	%r5, %r17, %r16;
	and.b32  	%r18, %r1, 31;
	setp.ne.s32 	%p7, %r18, 0;
	@%p7 bra 	$L__BB0_4;
	cvta.to.global.u64 	%rd6, %rd2;
	atom.global.add.u32 	%r19, [%rd6], %r5;
$L__BB0_4:
	ret;

}


// ===== COMPILED SASS (sm_100) =====

	.target	sm_100

	.elftype	@"ET_EXEC"


//--------------------- .note.nv.tkinfo           --------------------------
	.section	.note.nv.tkinfo,"",@"SHT_NOTE"
	.sectionflags	@"SHF_NOTE_NV_TKINFO"
	.tkinfo
        /*0018*/ 	.word	0x00000002
        /*0030*/ 	.string	""
        /*0030*/ 	.string	"ptxas"
        /*0030*/ 	.string	"Cuda compilation tools, release 13.0, V13.0.88"
        /*0030*/ 	.string	"Build cuda_13.0.r13.0/compiler.36424714_0"
        /*0030*/ 	.string	"-arch sm_100 -m 64 "



//--------------------- .note.nv.cuinfo           --------------------------
	.section	.note.nv.cuinfo,"",@"SHT_NOTE"
	.sectionflags	@"SHF_NOTE_NV_CUINFO"
        /*0018*/ 	.short	0x0002
        /*001a*/ 	.short	0x0064
        /*001c*/ 	.short	0x0082
	.zero		2


//--------------------- .nv.info                  --------------------------
	.section	.nv.info,"",@"SHT_CUDA_INFO"
	.align	4


	//----- nvinfo : EIATTR_REGCOUNT
	.align		4
        /*0000*/ 	.byte	0x04, 0x2f
        /*0002*/ 	.short	(.L_1 - .L_0)
	.align		4
.L_0:
        /*0004*/ 	.word	index@(_Z8sumArrayPhPi)
        /*0008*/ 	.word	0x0000000a


	//----- nvinfo : EIATTR_FRAME_SIZE
	.align		4
.L_1:
        /*000c*/ 	.byte	0x04, 0x11
        /*000e*/ 	.short	(.L_3 - .L_2)
	.align		4
.L_2:
        /*0010*/ 	.word	index@(_Z8sumArrayPhPi)
        /*0014*/ 	.word	0x00000000


	//----- nvinfo : EIATTR_MIN_STACK_SIZE
	.align		4
.L_3:
        /*0018*/ 	.byte	0x04, 0x12
        /*001a*/ 	.short	(.L_5 - .L_4)
	.align		4
.L_4:
        /*001c*/ 	.word	index@(_Z8sumArrayPhPi)
        /*0020*/ 	.word	0x00000000
.L_5:


//--------------------- .nv.compat                --------------------------
	.section	.nv.compat,"",@"SHT_CUDA_COMPAT_INFO"
	.align	4
        /*0000*/ 	.byte	0x02, 0x09, 0x00, 0x00, 0x02, 0x02, 0x01, 0x00, 0x02, 0x05, 0x05, 0x00, 0x03, 0x07, 0x01, 0x01
        /*0010*/ 	.byte	0x02, 0x03, 0x00, 0x00, 0x02, 0x06, 0x01, 0x00, 0x04, 0x0b, 0x08, 0x00, 0x09, 0x00, 0x00, 0x00
        /*0020*/ 	.byte	0x00, 0x00, 0x00, 0x00


//--------------------- .nv.info._Z8sumArrayPhPi  --------------------------
	.section	.nv.info._Z8sumArrayPhPi,"",@"SHT_CUDA_INFO"
	.sectionflags	@""
	.align	4


	//----- nvinfo : EIATTR_CUDA_API_VERSION
	.align		4
        /*0000*/ 	.byte	0x04, 0x37
        /*0002*/ 	.short	(.L_7 - .L_6)
.L_6:
        /*0004*/ 	.word	0x00000082


	//----- nvinfo : EIATTR_KPARAM_INFO
	.align		4
.L_7:
        /*0008*/ 	.byte	0x04, 0x17
        /*000a*/ 	.short	(.L_9 - .L_8)
.L_8:
        /*000c*/ 	.word	0x00000000
        /*0010*/ 	.short	0x0001
        /*0012*/ 	.short	0x0008
        /*0014*/ 	.byte	0x00, 0xf5, 0x21, 0x00


	//----- nvinfo : EIATTR_KPARAM_INFO
	.align		4
.L_9:
        /*0018*/ 	.byte	0x04, 0x17
        /*001a*/ 	.short	(.L_11 - .L_10)
.L_10:
        /*001c*/ 	.word	0x00000000
        /*0020*/ 	.short	0x0000
        /*0022*/ 	.short	0x0000
        /*0024*/ 	.byte	0x00, 0xf5, 0x21, 0x00


	//----- nvinfo : EIATTR_SPARSE_MMA_MASK
	.align		4
.L_11:
        /*0028*/ 	.byte	0x03, 0x50
        /*002a*/ 	.short	0x0000


	//----- nvinfo : EIATTR_MAXREG_COUNT
	.align		4
        /*002c*/ 	.byte	0x03, 0x1b
        /*002e*/ 	.short	0x00ff


	//----- nvinfo : EIATTR_MERCURY_ISA_VERSION
	.align		4
        /*0030*/ 	.byte	0x03, 0x5f
        /*0032*/ 	.short	0x0101


	//----- nvinfo : EIATTR_INT_WARP_WIDE_INSTR_OFFSETS
	.align		4
        /*0034*/ 	.byte	0x04, 0x31
        /*0036*/ 	.short	(.L_13 - .L_12)


	//   ....[0]....
.L_12:
        /*0038*/ 	.word	0x000001d0


	//   ....[1]....
        /*003c*/ 	.word	0x000001e0


	//----- nvinfo : EIATTR_COOP_GROUP_MASK_REGIDS
	.align		4
.L_13:
        /*0040*/ 	.byte	0x04, 0x29
        /*0042*/ 	.short	(.L_15 - .L_14)


	//   ....[0]....
.L_14:
        /*0044*/ 	.word	0xffffffff


	//   ....[1]....
        /*0048*/ 	.word	0xffffffff


	//   ....[2]....
        /*004c*/ 	.word	0xffffffff


	//   ....[3]....
        /*0050*/ 	.word	0xffffffff


	//   ....[4]....
        /*0054*/ 	.word	0xffffffff


	//----- nvinfo : EIATTR_COOP_GROUP_INSTR_OFFSETS
	.align		4
.L_15:
        /*0058*/ 	.byte	0x04, 0x28
        /*005a*/ 	.short	(.L_17 - .L_16)


	//   ....[0]....
.L_16:
        /*005c*/ 	.word	0x000000f0


	//   ....[1]....
        /*0060*/ 	.word	0x00000120


	//   ....[2]....
        /*0064*/ 	.word	0x00000140


	//   ....[3]....
        /*0068*/ 	.word	0x00000160


	//   ....[4]....
        /*006c*/ 	.word	0x00000180


	//----- nvinfo : EIATTR_VRC_CTA_INIT_COUNT
	.align		4
.L_17:
        /*0070*/ 	.byte	0x02, 0x4a
	.zero		1
	.zero		1


	//----- nvinfo : EIATTR_EXIT_INSTR_OFFSETS
	.align		4
        /*0074*/ 	.byte	0x04, 0x1c
        /*0076*/ 	.short	(.L_19 - .L_18)


	//   ....[0]....
.L_18:
        /*0078*/ 	.word	0x00000190


	//   ....[1]....
        /*007c*/ 	.word	0x00000230


	//----- nvinfo : EIATTR_CRS_STACK_SIZE
	.align		4
.L_19:
        /*0080*/ 	.byte	0x04, 0x1e
        /*0082*/ 	.short	(.L_21 - .L_20)
.L_20:
        /*0084*/ 	.word	0x00000000


	//----- nvinfo : EIATTR_CBANK_PARAM_SIZE
	.align		4
.L_21:
        /*0088*/ 	.byte	0x03, 0x19
        /*008a*/ 	.short	0x0010


	//----- nvinfo : EIATTR_PARAM_CBANK
	.align		4
        /*008c*/ 	.byte	0x04, 0x0a
        /*008e*/ 	.short	(.L_23 - .L_22)
	.align		4
.L_22:
        /*0090*/ 	.word	index@(.nv.constant0._Z8sumArrayPhPi)
        /*0094*/ 	.short	0x0380
        /*0096*/ 	.short	0x0010


	//----- nvinfo : EIATTR_SW_WAR
	.align		4
.L_23:
        /*0098*/ 	.byte	0x04, 0x36
        /*009a*/ 	.short	(.L_25 - .L_24)
.L_24:
        /*009c*/ 	.word	0x00000008
.L_25:


//--------------------- .nv.callgraph             --------------------------
	.section	.nv.callgraph,"",@"SHT_CUDA_CALLGRAPH"
	.align	4
	.sectionentsize	8
	.align		4
        /*0000*/ 	.word	0x00000000
	.align		4
        /*0004*/ 	.word	0xffffffff
	.align		4
        /*0008*/ 	.word	0x00000000
	.align		4
        /*000c*/ 	.word	0xfffffffe
	.align		4
        /*0010*/ 	.word	0x00000000
	.align		4
        /*0014*/ 	.word	0xfffffffd
	.align		4
        /*0018*/ 	.word	0x00000000
	.align		4
        /*001c*/ 	.word	0xfffffffc


//--------------------- .text._Z8sumArrayPhPi     --------------------------
	.section	.text._Z8sumArrayPhPi,"ax",@progbits
	.align	128
        .global         _Z8sumArrayPhPi
        .type           _Z8sumArrayPhPi,@function
        .size           _Z8sumArrayPhPi,(.L_x_3 - _Z8sumArrayPhPi)
        .other          _Z8sumArrayPhPi,@"STO_CUDA_ENTRY STV_DEFAULT"
_Z8sumArrayPhPi:
.text._Z8sumArrayPhPi:
[----:B------:R-:W-:Y:S01]  /*0000*/  LDC R1, c[0x0][0x37c] ;  /* 0x0000df00ff017b82 */ /* 0x000fe20000000800 */
[----:B------:R-:W0:Y:S07]  /*0010*/  S2R R6, SR_TID.X ;  /* 0x0000000000067919 */ /* 0x000e2e0000002100 */
[----:B------:R-:W0:Y:S01]  /*0020*/  S2UR UR4, SR_CTAID.X ;  /* 0x00000000000479c3 */ /* 0x000e220000002500 */
[----:B------:R-:W1:Y:S01]  /*0030*/  LDCU.64 UR6, c[0x0][0x358] ;  /* 0x00006b00ff0677ac */ /* 0x000e620008000a00 */
[----:B------:R-:W-:Y:S01]  /*0040*/  BSSY.RECONVERGENT B0, `(.L_x_0) ;  /* 0x000000a000007945 */ /* 0x000fe20003800200 */
[----:B------:R-:W-:-:S05]  /*0050*/  IMAD.MOV.U32 R2, RZ, RZ, RZ ;  /* 0x000000ffff027224 */ /* 0x000fca00078e00ff */
[----:B------:R-:W0:Y:S02]  /*0060*/  LDC R3, c[0x0][0x360] ;  /* 0x0000d800ff037b82 */ /* 0x000e240000000800 */
[----:B0-----:R-:W-:-:S05]  /*0070*/  IMAD R0, R3, UR4, R6 ;  /* 0x0000000403007c24 */ /* 0x001fca000f8e0206 */
[----:B------:R-:W-:-:S13]  /*0080*/  ISETP.GT.AND P0, PT, R0, 0x40, PT ;  /* 0x000000400000780c */ /* 0x000fda0003f04270 */
[----:B-1----:R-:W-:Y:S05]  /*0090*/  @P0 BRA `(.L_x_1) ;  /* 0x0000000000100947 */ /* 0x002fea0003800000 */
[----:B------:R-:W0:Y:S02]  /*00a0*/  LDCU.64 UR4, c[0x0][0x380] ;  /* 0x00007000ff0477ac */ /* 0x000e240008000a00 */
[----:B0-----:R-:W-:-:S04]  /*00b0*/  IADD3 R2, P0, PT, R0, UR4, RZ ;  /* 0x0000000400027c10 */ /* 0x001fc8000ff1e0ff */
[----:B------:R-:W-:-:S05]  /*00c0*/  LEA.HI.X.SX32 R3, R0, UR5, 0x1, P0 ;  /* 0x0000000500037c11 */ /* 0x000fca00080f0eff */
[----:B------:R0:W5:Y:S04]  /*00d0*/  LDG.E.U8 R2, desc[UR6][R2.64] ;  /* 0x0000000602027981 */ /* 0x000168000c1e1100 */
.L_x_1:
[----:B------:R-:W-:Y:S05]  /*00e0*/  BSYNC.RECONVERGENT B0 ;  /* 0x0000000000007941 */ /* 0x000fea0003800200 */
.L_x_0:
[----:B0----5:R-:W0:Y:S01]  /*00f0*/  SHFL.DOWN PT, R3, R2, 0x10, 0x1f ;  /* 0x0a001f0002037f89 */ /* 0x021e2200000e0000 */
[----:B------:R-:W-:Y:S01]  /*0100*/  LOP3.LUT P0, RZ, R6, 0x1f, RZ, 0xc0, !PT ;  /* 0x0000001f06ff7812 */ /* 0x000fe2000780c0ff */
[----:B0-----:R-:W-:-:S05]  /*0110*/  IMAD.IADD R3, R3, 0x1, R2 ;  /* 0x0000000103037824 */ /* 0x001fca00078e0202 */
[----:B------:R-:W0:Y:S02]  /*0120*/  SHFL.DOWN PT, R0, R3, 0x8, 0x1f ;  /* 0x09001f0003007f89 */ /* 0x000e2400000e0000 */
[----:B0-----:R-:W-:-:S05]  /*0130*/  IADD3 R0, PT, PT, R3, R0, RZ ;  /* 0x0000000003007210 */ /* 0x001fca0007ffe0ff */
[----:B------:R-:W0:Y:S02]  /*0140*/  SHFL.DOWN PT, R5, R0, 0x4, 0x1f ;  /* 0x08801f0000057f89 */ /* 0x000e2400000e0000 */
[----:B0-----:R-:W-:-:S05]  /*0150*/  IMAD.IADD R5, R0, 0x1, R5 ;  /* 0x0000000100057824 */ /* 0x001fca00078e0205 */
[----:B------:R-:W0:Y:S02]  /*0160*/  SHFL.DOWN PT, R4, R5, 0x2, 0x1f ;  /* 0x08401f0005047f89 */ /* 0x000e2400000e0000 */
[----:B0-----:R-:W-:-:S05]  /*0170*/  IADD3 R4, PT, PT, R5, R4, RZ ;  /* 0x0000000405047210 */ /* 0x001fca0007ffe0ff */
[----:B------:R0:W1:Y:S01]  /*0180*/  SHFL.DOWN PT, R7, R4, 0x1, 0x1f ;  /* 0x08201f0004077f89 */ /* 0x00006200000e0000 */
[----:B------:R-:W-:Y:S05]  /*0190*/  @P0 EXIT ;  /* 0x000000000000094d */ /* 0x000fea0003800000 */
[----:B------:R-:W2:Y:S01]  /*01a0*/  S2R R0, SR_LANEID ;  /* 0x0000000000007919 */ /* 0x000ea20000000000 */
[----:B-1----:R-:W-:Y:S01]  /*01b0*/  IMAD.IADD R7, R4, 0x1, R7 ;  /* 0x0000000104077824 */ /* 0x002fe200078e0207 */
[----:B------:R-:W1:Y:S01]  /*01c0*/  LDC.64 R2, c[0x0][0x388] ;  /* 0x0000e200ff027b82 */ /* 0x000e620000000a00 */
[----:B------:R-:W-:-:S07]  /*01d0*/  VOTEU.ANY UR4, UPT, PT ;  /* 0x0000000000047886 */ /* 0x000fce00038e0100 */
[----:B------:R-:W3:Y:S01]  /*01e0*/  REDUX.SUM UR5, R7 ;  /* 0x00000000070573c4 */ /* 0x000ee2000000c000 */
[----:B------:R-:W-:Y:S01]  /*01f0*/  UFLO.U32 UR4, UR4 ;  /* 0x00000004000472bd */ /* 0x000fe200080e0000 */
[----:B---3--:R-:W-:-:S05]  /*0200*/  MOV R5, UR5 ;  /* 0x0000000500057c02 */ /* 0x008fca0008000f00 */
[----:B--2---:R-:W-:-:S13]  /*0210*/  ISETP.EQ.U32.AND P0, PT, R0, UR4, PT ;  /* 0x0000000400007c0c */ /* 0x004fda000bf02070 */
[----:B-1----:R-:W-:Y:S01]  /*0220*/  @P0 REDG.E.ADD.STRONG.GPU desc[UR6][R2.64], R5 ;  /* 0x000000050200098e */ /* 0x002fe2000c12e106 */
[----:B------:R-:W-:Y:S05]  /*0230*/  EXIT ;  /* 0x000000000000794d */ /* 0x000fea0003800000 */
.L_x_2:
[----:B------:R-:W-:-:S00]  /*0240*/  BRA `(.L_x_2) ;  /* 0xfffffffc00fc7947 */ /* 0x000fc0000383ffff */
[----:B------:R-:W-:-:S00]  /*0250*/  NOP ;  /* 0x0000000000007918 */ /* 0x000fc00000000000 */
        /* <DEDUP_REMOVED lines=10> */
.L_x_3:


//--------------------- .nv.shared.reserved.0     --------------------------
	.section	.nv.shared.reserved.0,"aw",@nobits
	.weak		__nv_reservedSMEM_offset_0_alias
	.size		__nv_reservedSMEM_offset_0_alias, 0, 64
	.other		__nv_reservedSMEM_offset_0_alias,@"STO_CUDA_RESERVED_SHARED STV_DEFAULT"
__nv_reservedSMEM_offset_0_alias:
	.zero		0
	.zero		64


//--------------------- .nv.constant0._Z8sumArrayPhPi --------------------------
	.section	.nv.constant0._Z8sumArrayPhPi,"a",@progbits
	.sectionflags	@""
	.align	4
.nv.constant0._Z8sumArrayPhPi:
	.zero		912


//--------------------- SYMBOLS --------------------------

	.type		.nv.reservedSmem.offset0,@object
	.size		.nv.reservedSmem.offset0,0x4
